//
// Generated by NVIDIA NVVM Compiler
//
// Compiler Build ID: CL-36424714
// Cuda compilation tools, release 13.0, V13.0.88
// Based on NVVM 20.0.0
//

.version 9.0
.target sm_100
.address_size 64

	// .globl	_Z11colorToGreyPhS_ii

.visible .entry _Z11colorToGreyPhS_ii(
	.param .u64 .ptr .align 1 _Z11colorToGreyPhS_ii_param_0,
	.param .u64 .ptr .align 1 _Z11colorToGreyPhS_ii_param_1,
	.param .u32 _Z11colorToGreyPhS_ii_param_2,
	.param .u32 _Z11colorToGreyPhS_ii_param_3
)
{
	.reg .pred 	%p<4>;
	.reg .b16 	%rs<4>;
	.reg .b32 	%r<16>;
	.reg .b32 	%f<7>;
	.reg .b64 	%rd<9>;

	ld.param.u64 	%rd1, [_Z11colorToGreyPhS_ii_param_0];
	ld.param.u64 	%rd2, [_Z11colorToGreyPhS_ii_param_1];
	ld.param.u32 	%r3, [_Z11colorToGreyPhS_ii_param_2];
	ld.param.u32 	%r4, [_Z11colorToGreyPhS_ii_param_3];
	mov.u32 	%r6, %ctaid.x;
	mov.u32 	%r7, %tid.x;
	mov.u32 	%r8, %ntid.x;
	mad.lo.s32 	%r1, %r7, %r8, %r6;
	mov.u32 	%r9, %ctaid.y;
	mov.u32 	%r10, %tid.y;
	mov.u32 	%r11, %ntid.y;
	mad.lo.s32 	%r12, %r10, %r11, %r9;
	setp.ge.s32 	%p1, %r1, %r3;
	setp.ge.s32 	%p2, %r12, %r4;
	or.pred  	%p3, %p1, %p2;
	@%p3 bra 	$L__BB0_2;
	cvta.to.global.u64 	%rd3, %rd1;
	cvta.to.global.u64 	%rd4, %rd2;
	mad.lo.s32 	%r13, %r3, %r12, %r1;
	mul.lo.s32 	%r14, %r13, 3;
	cvt.s64.s32 	%rd5, %r14;
	add.s64 	%rd6, %rd3, %rd5;
	ld.global.u8 	%rs1, [%rd6];
	ld.global.u8 	%rs2, [%rd6+1];
	ld.global.u8 	%rs3, [%rd6+2];
	cvt.rn.f32.u16 	%f1, %rs1;
	cvt.rn.f32.u16 	%f2, %rs2;
	mul.f32 	%f3, %f2, 0f3F35C28F;
	fma.rn.f32 	%f4, %f1, 0f3E570A3D, %f3;
	cvt.rn.f32.u16 	%f5, %rs3;
	fma.rn.f32 	%f6, %f5, 0f3D8F5C29, %f4;
	cvt.rzi.u32.f32 	%r15, %f6;
	cvt.s64.s32 	%rd7, %r13;
	add.s64 	%rd8, %rd4, %rd7;
	st.global.u8 	[%rd8], %r15;
$L__BB0_2:
	ret;

}
	// .globl	_Z9blurImagePhS_ii
.visible .entry _Z9blurImagePhS_ii(
	.param .u64 .ptr .align 1 _Z9blurImagePhS_ii_param_0,
	.param .u64 .ptr .align 1 _Z9blurImagePhS_ii_param_1,
	.param .u32 _Z9blurImagePhS_ii_param_2,
	.param .u32 _Z9blurImagePhS_ii_param_3
)
{
	.reg .pred 	%p<61>;
	.reg .b32 	%r<151>;
	.reg .b64 	%rd<18>;

	ld.param.u64 	%rd6, [_Z9blurImagePhS_ii_param_0];
	ld.param.u64 	%rd5, [_Z9blurImagePhS_ii_param_1];
	ld.param.u32 	%r79, [_Z9blurImagePhS_ii_param_2];
	ld.param.u32 	%r81, [_Z9blurImagePhS_ii_param_3];
	cvta.to.global.u64 	%rd1, %rd6;
	mov.u32 	%r82, %ctaid.x;
	mov.u32 	%r83, %tid.x;
	mov.u32 	%r84, %ntid.x;
	mad.lo.s32 	%r1, %r83, %r84, %r82;
	mov.u32 	%r85, %ctaid.y;
	mov.u32 	%r86, %tid.y;
	mov.u32 	%r87, %ntid.y;
	mad.lo.s32 	%r88, %r86, %r87, %r85;
	setp.ge.s32 	%p7, %r1, %r79;
	setp.ge.s32 	%p8, %r88, %r81;
	or.pred  	%p9, %p7, %p8;
	@%p9 bra 	$L__BB1_33;
	add.s32 	%r91, %r1, -2;
	setp.gt.s32 	%p10, %r1, 1;
	setp.lt.s32 	%p11, %r91, %r79;
	and.pred  	%p1, %p10, %p11;
	add.s32 	%r92, %r1, 1;
	setp.gt.s32 	%p12, %r1, -2;
	setp.lt.s32 	%p13, %r92, %r79;
	and.pred  	%p2, %p12, %p13;
	add.s32 	%r93, %r1, 2;
	setp.gt.s32 	%p14, %r1, -3;
	setp.lt.s32 	%p15, %r93, %r79;
	and.pred  	%p3, %p14, %p15;
	add.s32 	%r94, %r1, 3;
	setp.gt.s32 	%p16, %r1, -4;
	setp.lt.s32 	%p17, %r94, %r79;
	and.pred  	%p4, %p16, %p17;
	add.s32 	%r119, %r88, -3;
	add.s32 	%r95, %r88, -2;
	mul.lo.s32 	%r118, %r79, %r95;
	shl.b32 	%r5, %r79, 1;
	add.s32 	%r117, %r1, %r118;
	mul.lo.s32 	%r116, %r79, %r119;
	add.s32 	%r115, %r1, %r116;
	mov.b32 	%r124, 0;
	mov.b32 	%r120, -3;
	cvt.s64.s32 	%rd2, %r1;
	mov.u32 	%r123, %r124;
$L__BB1_2:
	setp.gt.s32 	%p18, %r119, -1;
	setp.lt.s32 	%p19, %r119, %r81;
	and.pred  	%p5, %p18, %p19;
	setp.gt.s32 	%p20, %r1, 2;
	add.s32 	%r96, %r1, -3;
	setp.lt.s32 	%p21, %r96, %r79;
	and.pred  	%p22, %p20, %p21;
	and.pred  	%p23, %p5, %p22;
	cvt.s64.s32 	%rd7, %r116;
	add.s64 	%rd8, %rd2, %rd7;
	add.s64 	%rd3, %rd1, %rd8;
	not.pred 	%p24, %p23;
	@%p24 bra 	$L__BB1_4;
	ld.global.u8 	%r97, [%rd3+-3];
	add.s32 	%r123, %r123, %r97;
	add.s32 	%r124, %r124, 1;
$L__BB1_4:
	and.pred  	%p25, %p5, %p1;
	not.pred 	%p26, %p25;
	@%p26 bra 	$L__BB1_6;
	ld.global.u8 	%r98, [%rd3+-2];
	add.s32 	%r123, %r123, %r98;
	add.s32 	%r124, %r124, 1;
$L__BB1_6:
	setp.lt.s32 	%p27, %r1, 1;
	not.pred 	%p28, %p5;
	or.pred  	%p29, %p28, %p27;
	@%p29 bra 	$L__BB1_8;
	ld.global.u8 	%r99, [%rd3+-1];
	add.s32 	%r123, %r123, %r99;
	add.s32 	%r124, %r124, 1;
$L__BB1_8:
	setp.lt.s32 	%p30, %r1, 0;
	not.pred 	%p31, %p5;
	or.pred  	%p32, %p31, %p30;
	@%p32 bra 	$L__BB1_10;
	cvt.s64.s32 	%rd9, %r115;
	add.s64 	%rd10, %rd1, %rd9;
	ld.global.u8 	%r100, [%rd10];
	add.s32 	%r123, %r123, %r100;
	add.s32 	%r124, %r124, 1;
$L__BB1_10:
	and.pred  	%p33, %p5, %p2;
	not.pred 	%p34, %p33;
	@%p34 bra 	$L__BB1_12;
	ld.global.u8 	%r101, [%rd3+1];
	add.s32 	%r123, %r123, %r101;
	add.s32 	%r124, %r124, 1;
$L__BB1_12:
	and.pred  	%p35, %p5, %p3;
	not.pred 	%p36, %p35;
	@%p36 bra 	$L__BB1_14;
	ld.global.u8 	%r102, [%rd3+2];
	add.s32 	%r123, %r123, %r102;
	add.s32 	%r124, %r124, 1;
$L__BB1_14:
	and.pred  	%p37, %p5, %p4;
	not.pred 	%p38, %p37;
	@%p38 bra 	$L__BB1_16;
	ld.global.u8 	%r103, [%rd3+3];
	add.s32 	%r123, %r123, %r103;
	add.s32 	%r124, %r124, 1;
$L__BB1_16:
	setp.eq.s32 	%p39, %r120, 3;
	@%p39 bra 	$L__BB1_32;
	add.s32 	%r104, %r119, 1;
	setp.gt.s32 	%p40, %r104, -1;
	setp.lt.s32 	%p41, %r104, %r81;
	and.pred  	%p6, %p40, %p41;
	setp.gt.s32 	%p42, %r1, 2;
	add.s32 	%r105, %r1, -3;
	setp.lt.s32 	%p43, %r105, %r79;
	and.pred  	%p44, %p42, %p43;
	and.pred  	%p45, %p6, %p44;
	cvt.s64.s32 	%rd11, %r118;
	add.s64 	%rd12, %rd2, %rd11;
	add.s64 	%rd4, %rd1, %rd12;
	not.pred 	%p46, %p45;
	@%p46 bra 	$L__BB1_19;
	ld.global.u8 	%r106, [%rd4+-3];
	add.s32 	%r123, %r123, %r106;
	add.s32 	%r124, %r124, 1;
$L__BB1_19:
	and.pred  	%p47, %p6, %p1;
	not.pred 	%p48, %p47;
	@%p48 bra 	$L__BB1_21;
	ld.global.u8 	%r107, [%rd4+-2];
	add.s32 	%r123, %r123, %r107;
	add.s32 	%r124, %r124, 1;
$L__BB1_21:
	setp.lt.s32 	%p49, %r1, 1;
	not.pred 	%p50, %p6;
	or.pred  	%p51, %p50, %p49;
	@%p51 bra 	$L__BB1_23;
	ld.global.u8 	%r108, [%rd4+-1];
	add.s32 	%r123, %r123, %r108;
	add.s32 	%r124, %r124, 1;
$L__BB1_23:
	setp.lt.s32 	%p52, %r1, 0;
	not.pred 	%p53, %p6;
	or.pred  	%p54, %p53, %p52;
	@%p54 bra 	$L__BB1_25;
	cvt.s64.s32 	%rd13, %r117;
	add.s64 	%rd14, %rd1, %rd13;
	ld.global.u8 	%r109, [%rd14];
	add.s32 	%r123, %r123, %r109;
	add.s32 	%r124, %r124, 1;
$L__BB1_25:
	and.pred  	%p55, %p6, %p2;
	not.pred 	%p56, %p55;
	@%p56 bra 	$L__BB1_27;
	ld.global.u8 	%r110, [%rd4+1];
	add.s32 	%r123, %r123, %r110;
	add.s32 	%r124, %r124, 1;
$L__BB1_27:
	and.pred  	%p57, %p6, %p3;
	not.pred 	%p58, %p57;
	@%p58 bra 	$L__BB1_29;
	ld.global.u8 	%r111, [%rd4+2];
	add.s32 	%r123, %r123, %r111;
	add.s32 	%r124, %r124, 1;
$L__BB1_29:
	and.pred  	%p59, %p6, %p4;
	not.pred 	%p60, %p59;
	@%p60 bra 	$L__BB1_31;
	ld.global.u8 	%r112, [%rd4+3];
	add.s32 	%r123, %r123, %r112;
	add.s32 	%r124, %r124, 1;
$L__BB1_31:
	add.s32 	%r120, %r120, 2;
	add.s32 	%r119, %r119, 2;
	add.s32 	%r118, %r118, %r5;
	add.s32 	%r117, %r117, %r5;
	add.s32 	%r116, %r116, %r5;
	add.s32 	%r115, %r115, %r5;
	bra.uni 	$L__BB1_2;
$L__BB1_32:
	div.s32 	%r113, %r123, %r124;
	mad.lo.s32 	%r114, %r79, %r88, %r1;
	cvt.s64.s32 	%rd15, %r114;
	cvta.to.global.u64 	%rd16, %rd5;
	add.s64 	%rd17, %rd16, %rd15;
	st.global.u8 	[%rd17], %r113;
$L__BB1_33:
	ret;

}


// ===== COMPILED SASS (sm_100) =====

	.target	sm_100

	.elftype	@"ET_EXEC"


//--------------------- .note.nv.tkinfo           --------------------------
	.section	.note.nv.tkinfo,"",@"SHT_NOTE"
	.sectionflags	@"SHF_NOTE_NV_TKINFO"
	.tkinfo
        /*0018*/ 	.word	0x00000002
        /*0030*/ 	.string	""
        /*0030*/ 	.string	"ptxas"
        /*0030*/ 	.string	"Cuda compilation tools, release 13.0, V13.0.88"
        /*0030*/ 	.string	"Build cuda_13.0.r13.0/compiler.36424714_0"
        /*0030*/ 	.string	"-arch sm_100 -m 64 "



//--------------------- .note.nv.cuinfo           --------------------------
	.section	.note.nv.cuinfo,"",@"SHT_NOTE"
	.sectionflags	@"SHF_NOTE_NV_CUINFO"
        /*0018*/ 	.short	0x0002
        /*001a*/ 	.short	0x0064
        /*001c*/ 	.short	0x0082
	.zero		2


//--------------------- .nv.info                  --------------------------
	.section	.nv.info,"",@"SHT_CUDA_INFO"
	.align	4


	//----- nvinfo : EIATTR_REGCOUNT
	.align		4
        /*0000*/ 	.byte	0x04, 0x2f
        /*0002*/ 	.short	(.L_1 - .L_0)
	.align		4
.L_0:
        /*0004*/ 	.word	index@(_Z11colorToGreyPhS_ii)
        /*0008*/ 	.word	0x0000000a


	//----- nvinfo : EIATTR_FRAME_SIZE
	.align		4
.L_1:
        /*000c*/ 	.byte	0x04, 0x11
        /*000e*/ 	.short	(.L_3 - .L_2)
	.align		4
.L_2:
        /*0010*/ 	.word	index@(_Z11colorToGreyPhS_ii)
        /*0014*/ 	.word	0x00000000


	//----- nvinfo : EIATTR_REGCOUNT
	.align		4
.L_3:
        /*0018*/ 	.byte	0x04, 0x2f
        /*001a*/ 	.short	(.L_5 - .L_4)
	.align		4
.L_4:
        /*001c*/ 	.word	index@(_Z9blurImagePhS_ii)
        /*0020*/ 	.word	0x00000019


	//----- nvinfo : EIATTR_FRAME_SIZE
	.align		4
.L_5:
        /*0024*/ 	.byte	0x04, 0x11
        /*0026*/ 	.short	(.L_7 - .L_6)
	.align		4
.L_6:
        /*0028*/ 	.word	index@(_Z9blurImagePhS_ii)
        /*002c*/ 	.word	0x00000000


	//----- nvinfo : EIATTR_MIN_STACK_SIZE
	.align		4
.L_7:
        /*0030*/ 	.byte	0x04, 0x12
        /*0032*/ 	.short	(.L_9 - .L_8)
	.align		4
.L_8:
        /*0034*/ 	.word	index@(_Z9blurImagePhS_ii)
        /*0038*/ 	.word	0x00000000


	//----- nvinfo : EIATTR_MIN_STACK_SIZE
	.align		4
.L_9:
        /*003c*/ 	.byte	0x04, 0x12
        /*003e*/ 	.short	(.L_11 - .L_10)
	.align		4
.L_10:
        /*0040*/ 	.word	index@(_Z11colorToGreyPhS_ii)
        /*0044*/ 	.word	0x00000000
.L_11:


//--------------------- .nv.compat                --------------------------
	.section	.nv.compat,"",@"SHT_CUDA_COMPAT_INFO"
	.align	4
        /*0000*/ 	.byte	0x02, 0x09, 0x00, 0x00, 0x02, 0x02, 0x01, 0x00, 0x02, 0x05, 0x05, 0x00, 0x03, 0x07, 0x01, 0x01
        /*0010*/ 	.byte	0x02, 0x03, 0x00, 0x00, 0x02, 0x06, 0x01, 0x00, 0x04, 0x0b, 0x08, 0x00, 0x09, 0x00, 0x00, 0x00
        /*0020*/ 	.byte	0x00, 0x00, 0x00, 0x00


//--------------------- .nv.info._Z9blurImagePhS_ii --------------------------
	.section	.nv.info._Z9blurImagePhS_ii,"",@"SHT_CUDA_INFO"
	.sectionflags	@""
	.align	4


	//----- nvinfo : EIATTR_CUDA_API_VERSION
	.align		4
        /*0000*/ 	.byte	0x04, 0x37
        /*0002*/ 	.short	(.L_13 - .L_12)
.L_12:
        /*0004*/ 	.word	0x00000082


	//----- nvinfo : EIATTR_KPARAM_INFO
	.align		4
.L_13:
        /*0008*/ 	.byte	0x04, 0x17
        /*000a*/ 	.short	(.L_15 - .L_14)
.L_14:
        /*000c*/ 	.word	0x00000000
        /*0010*/ 	.short	0x0003
        /*0012*/ 	.short	0x0014
        /*0014*/ 	.byte	0x00, 0xf0, 0x11, 0x00


	//----- nvinfo : EIATTR_KPARAM_INFO
	.align		4
.L_15:
        /*0018*/ 	.byte	0x04, 0x17
        /*001a*/ 	.short	(.L_17 - .L_16)
.L_16:
        /*001c*/ 	.word	0x00000000
        /*0020*/ 	.short	0x0002
        /*0022*/ 	.short	0x0010
        /*0024*/ 	.byte	0x00, 0xf0, 0x11, 0x00


	//----- nvinfo : EIATTR_KPARAM_INFO
	.align		4
.L_17:
        /*0028*/ 	.byte	0x04, 0x17
        /*002a*/ 	.short	(.L_19 - .L_18)
.L_18:
        /*002c*/ 	.word	0x00000000
        /*0030*/ 	.short	0x0001
        /*0032*/ 	.short	0x0008
        /*0034*/ 	.byte	0x00, 0xf5, 0x21, 0x00


	//----- nvinfo : EIATTR_KPARAM_INFO
	.align		4
.L_19:
        /*0038*/ 	.byte	0x04, 0x17
        /*003a*/ 	.short	(.L_21 - .L_20)
.L_20:
        /*003c*/ 	.word	0x00000000
        /*0040*/ 	.short	0x0000
        /*0042*/ 	.short	0x0000
        /*0044*/ 	.byte	0x00, 0xf5, 0x21, 0x00


	//----- nvinfo : EIATTR_SPARSE_MMA_MASK
	.align		4
.L_21:
        /*0048*/ 	.byte	0x03, 0x50
        /*004a*/ 	.short	0x0000


	//----- nvinfo : EIATTR_MAXREG_COUNT
	.align		4
        /*004c*/ 	.byte	0x03, 0x1b
        /*004e*/ 	.short	0x00ff


	//----- nvinfo : EIATTR_MERCURY_ISA_VERSION
	.align		4
        /*0050*/ 	.byte	0x03, 0x5f
        /*0052*/ 	.short	0x0101


	//----- nvinfo : EIATTR_VRC_CTA_INIT_COUNT
	.align		4
        /*0054*/ 	.byte	0x02, 0x4a
	.zero		1
	.zero		1


	//----- nvinfo : EIATTR_EXIT_INSTR_OFFSETS
	.align		4
        /*0058*/ 	.byte	0x04, 0x1c
        /*005a*/ 	.short	(.L_23 - .L_22)


	//   ....[0]....
.L_22:
        /*005c*/ 	.word	0x000000c0


	//   ....[1]....
        /*0060*/ 	.word	0x00000a00


	//----- nvinfo : EIATTR_CBANK_PARAM_SIZE
	.align		4
.L_23:
        /*0064*/ 	.byte	0x03, 0x19
        /*0066*/ 	.short	0x0018


	//----- nvinfo : EIATTR_PARAM_CBANK
	.align		4
        /*0068*/ 	.byte	0x04, 0x0a
        /*006a*/ 	.short	(.L_25 - .L_24)
	.align		4
.L_24:
        /*006c*/ 	.word	index@(.nv.constant0._Z9blurImagePhS_ii)
        /*0070*/ 	.short	0x0380
        /*0072*/ 	.short	0x0018


	//----- nvinfo : EIATTR_SW_WAR
	.align		4
.L_25:
        /*0074*/ 	.byte	0x04, 0x36
        /*0076*/ 	.short	(.L_27 - .L_26)
.L_26:
        /*0078*/ 	.word	0x00000008
.L_27:


//--------------------- .nv.info._Z11colorToGreyPhS_ii --------------------------
	.section	.nv.info._Z11colorToGreyPhS_ii,"",@"SHT_CUDA_INFO"
	.sectionflags	@""
	.align	4


	//----- nvinfo : EIATTR_CUDA_API_VERSION
	.align		4
        /*0000*/ 	.byte	0x04, 0x37
        /*0002*/ 	.short	(.L_29 - .L_28)
.L_28:
        /*0004*/ 	.word	0x00000082


	//----- nvinfo : EIATTR_KPARAM_INFO
	.align		4
.L_29:
        /*0008*/ 	.byte	0x04, 0x17
        /*000a*/ 	.short	(.L_31 - .L_30)
.L_30:
        /*000c*/ 	.word	0x00000000
        /*0010*/ 	.short	0x0003
        /*0012*/ 	.short	0x0014
        /*0014*/ 	.byte	0x00, 0xf0, 0x11, 0x00


	//----- nvinfo : EIATTR_KPARAM_INFO
	.align		4
.L_31:
        /*0018*/ 	.byte	0x04, 0x17
        /*001a*/ 	.short	(.L_33 - .L_32)
.L_32:
        /*001c*/ 	.word	0x00000000
        /*0020*/ 	.short	0x0002
        /*0022*/ 	.short	0x0010
        /*0024*/ 	.byte	0x00, 0xf0, 0x11, 0x00


	//----- nvinfo : EIATTR_KPARAM_INFO
	.align		4
.L_33:
        /*0028*/ 	.byte	0x04, 0x17
        /*002a*/ 	.short	(.L_35 - .L_34)
.L_34:
        /*002c*/ 	.word	0x00000000
        /*0030*/ 	.short	0x0001
        /*0032*/ 	.short	0x0008
        /*0034*/ 	.byte	0x00, 0xf5, 0x21, 0x00


	//----- nvinfo : EIATTR_KPARAM_INFO
	.align		4
.L_35:
        /*0038*/ 	.byte	0x04, 0x17
        /*003a*/ 	.short	(.L_37 - .L_36)
.L_36:
        /*003c*/ 	.word	0x00000000
        /*0040*/ 	.short	0x0000
        /*0042*/ 	.short	0x0000
        /*0044*/ 	.byte	0x00, 0xf5, 0x21, 0x00


	//----- nvinfo : EIATTR_SPARSE_MMA_MASK
	.align		4
.L_37:
        /*0048*/ 	.byte	0x03, 0x50
        /*004a*/ 	.short	0x0000


	//----- nvinfo : EIATTR_MAXREG_COUNT
	.align		4
        /*004c*/ 	.byte	0x03, 0x1b
        /*004e*/ 	.short	0x00ff


	//----- nvinfo : EIATTR_MERCURY_ISA_VERSION
	.align		4
        /*0050*/ 	.byte	0x03, 0x5f
        /*0052*/ 	.short	0x0101


	//----- nvinfo : EIATTR_VRC_CTA_INIT_COUNT
	.align		4
        /*0054*/ 	.byte	0x02, 0x4a
	.zero		1
	.zero		1


	//----- nvinfo : EIATTR_EXIT_INSTR_OFFSETS
	.align		4
        /*0058*/ 	.byte	0x04, 0x1c
        /*005a*/ 	.short	(.L_39 - .L_38)


	//   ....[0]....
.L_38:
        /*005c*/ 	.word	0x000000c0


	//   ....[1]....
        /*0060*/ 	.word	0x00000200


	//----- nvinfo : EIATTR_CBANK_PARAM_SIZE
	.align		4
.L_39:
        /*0064*/ 	.byte	0x03, 0x19
        /*0066*/ 	.short	0x0018


	//----- nvinfo : EIATTR_PARAM_CBANK
	.align		4
        /*0068*/ 	.byte	0x04, 0x0a
        /*006a*/ 	.short	(.L_41 - .L_40)
	.align		4
.L_40:
        /*006c*/ 	.word	index@(.nv.constant0._Z11colorToGreyPhS_ii)
        /*0070*/ 	.short	0x0380
        /*0072*/ 	.short	0x0018


	//----- nvinfo : EIATTR_SW_WAR
	.align		4
.L_41:
        /*0074*/ 	.byte	0x04, 0x36
        /*0076*/ 	.short	(.L_43 - .L_42)
.L_42:
        /*0078*/ 	.word	0x00000008
.L_43:


//--------------------- .nv.callgraph             --------------------------
	.section	.nv.callgraph,"",@"SHT_CUDA_CALLGRAPH"
	.align	4
	.sectionentsize	8
	.align		4
        /*0000*/ 	.word	0x00000000
	.align		4
        /*0004*/ 	.word	0xffffffff
	.align		4
        /*0008*/ 	.word	0x00000000
	.align		4
        /*000c*/ 	.word	0xfffffffe
	.align		4
        /*0010*/ 	.word	0x00000000
	.align		4
        /*0014*/ 	.word	0xfffffffd
	.align		4
        /*0018*/ 	.word	0x00000000
	.align		4
        /*001c*/ 	.word	0xfffffffc


//--------------------- .text._Z9blurImagePhS_ii  --------------------------
	.section	.text._Z9blurImagePhS_ii,"ax",@progbits
	.align	128
        .global         _Z9blurImagePhS_ii
        .type           _Z9blurImagePhS_ii,@function
        .size           _Z9blurImagePhS_ii,(.L_x_4 - _Z9blurImagePhS_ii)
        .other          _Z9blurImagePhS_ii,@"STO_CUDA_ENTRY STV_DEFAULT"
_Z9blurImagePhS_ii:
.text._Z9blurImagePhS_ii:
[----:B------:R-:W-:Y:S01]  /*0000*/  LDC R1, c[0x0][0x37c] ;  /* 0x0000df00ff017b82 */ /* 0x000fe20000000800 */
[----:B------:R-:W0:Y:S07]  /*0010*/  S2R R4, SR_TID.Y ;  /* 0x0000000000047919 */ /* 0x000e2e0000002200 */
[----:B------:R-:W1:Y:S01]  /*0020*/  LDC R0, c[0x0][0x360] ;  /* 0x0000d800ff007b82 */ /* 0x000e620000000800 */
[----:B------:R-:W2:Y:S01]  /*0030*/  LDCU.64 UR8, c[0x0][0x390] ;  /* 0x00007200ff0877ac */ /* 0x000ea20008000a00 */
[----:B------:R-:W1:Y:S06]  /*0040*/  S2R R5, SR_TID.X ;  /* 0x0000000000057919 */ /* 0x000e6c0000002100 */
[----:B------:R-:W0:Y:S08]  /*0050*/  S2UR UR5, SR_CTAID.Y ;  /* 0x00000000000579c3 */ /* 0x000e300000002600 */
[----:B------:R-:W0:Y:S08]  /*0060*/  LDC R3, c[0x0][0x364] ;  /* 0x0000d900ff037b82 */ /* 0x000e300000000800 */
[----:B------:R-:W1:Y:S01]  /*0070*/  S2UR UR4, SR_CTAID.X ;  /* 0x00000000000479c3 */ /* 0x000e620000002500 */
[----:B0-----:R-:W-:-:S05]  /*0080*/  IMAD R4, R4, R3, UR5 ;  /* 0x0000000504047e24 */ /* 0x001fca000f8e0203 */
[----:B--2---:R-:W-:Y:S01]  /*0090*/  ISETP.GE.AND P0, PT, R4, UR9, PT ;  /* 0x0000000904007c0c */ /* 0x004fe2000bf06270 */
[----:B-1----:R-:W-:-:S05]  /*00a0*/  IMAD R5, R5, R0, UR4 ;  /* 0x0000000405057e24 */ /* 0x002fca000f8e0200 */
[----:B------:R-:W-:-:S13]  /*00b0*/  ISETP.GE.OR P0, PT, R5, UR8, P0 ;  /* 0x0000000805007c0c */ /* 0x000fda0008706670 */
[----:B------:R-:W-:Y:S05]  /*00c0*/  @P0 EXIT ;  /* 0x000000000000094d */ /* 0x000fea0003800000 */
[----:B------:R-:W0:Y:S01]  /*00d0*/  LDC R8, c[0x0][0x390] ;  /* 0x0000e400ff087b82 */ /* 0x000e220000000800 */
[C---:B------:R-:W-:Y:S01]  /*00e0*/  VIADD R0, R5.reuse, 0xfffffffe ;  /* 0xfffffffe05007836 */ /* 0x040fe20000000000 */
[----:B------:R-:W-:Y:S01]  /*00f0*/  SHF.R.S32.HI R12, RZ, 0x1f, R5 ;  /* 0x0000001fff0c7819 */ /* 0x000fe20000011405 */
[C---:B------:R-:W-:Y:S01]  /*0100*/  VIADD R2, R5.reuse, 0x1 ;  /* 0x0000000105027836 */ /* 0x040fe20000000000 */
[----:B------:R-:W1:Y:S01]  /*0110*/  LDCU.64 UR6, c[0x0][0x358] ;  /* 0x00006b00ff0677ac */ /* 0x000e620008000a00 */
[C---:B------:R-:W-:Y:S01]  /*0120*/  VIADD R3, R5.reuse, 0x2 ;  /* 0x0000000205037836 */ /* 0x040fe20000000000 */
[----:B------:R-:W-:Y:S01]  /*0130*/  ISETP.GE.AND P0, PT, R0, UR8, PT ;  /* 0x0000000800007c0c */ /* 0x000fe2000bf06270 */
[C---:B------:R-:W-:Y:S01]  /*0140*/  VIADD R0, R5.reuse, 0x3 ;  /* 0x0000000305007836 */ /* 0x040fe20000000000 */
[----:B------:R-:W-:Y:S01]  /*0150*/  ISETP.GE.AND P1, PT, R2, UR8, PT ;  /* 0x0000000802007c0c */ /* 0x000fe2000bf26270 */
[----:B------:R-:W-:Y:S01]  /*0160*/  VIADD R2, R5, 0xfffffffd ;  /* 0xfffffffd05027836 */ /* 0x000fe20000000000 */
[----:B------:R-:W-:Y:S01]  /*0170*/  ISETP.GE.AND P4, PT, R3, UR8, PT ;  /* 0x0000000803007c0c */ /* 0x000fe2000bf86270 */
[----:B------:R-:W-:Y:S01]  /*0180*/  VIADD R14, R4, 0xfffffffe ;  /* 0xfffffffe040e7836 */ /* 0x000fe20000000000 */
[----:B------:R-:W-:Y:S01]  /*0190*/  ISETP.GE.AND P2, PT, R0, UR8, PT ;  /* 0x0000000800007c0c */ /* 0x000fe2000bf46270 */
[----:B------:R-:W-:Y:S01]  /*01a0*/  VIADD R6, R4, 0xfffffffd ;  /* 0xfffffffd04067836 */ /* 0x000fe20000000000 */
[----:B------:R-:W-:Y:S01]  /*01b0*/  ISETP.GE.AND P3, PT, R2, UR8, PT ;  /* 0x0000000802007c0c */ /* 0x000fe2000bf66270 */
[----:B------:R-:W-:Y:S01]  /*01c0*/  IMAD R14, R14, UR8, RZ ;  /* 0x000000080e0e7c24 */ /* 0x000fe2000f8e02ff */
[C---:B------:R-:W-:Y:S01]  /*01d0*/  ISETP.GT.AND P5, PT, R5.reuse, 0x1, !P0 ;  /* 0x000000010500780c */ /* 0x040fe200047a4270 */
[----:B------:R-:W-:Y:S01]  /*01e0*/  IMAD R16, R6, UR8, RZ ;  /* 0x0000000806107c24 */ /* 0x000fe2000f8e02ff */
[C---:B------:R-:W-:Y:S01]  /*01f0*/  ISETP.GT.AND P0, PT, R5.reuse, -0x2, !P1 ;  /* 0xfffffffe0500780c */ /* 0x040fe20004f04270 */
[----:B------:R-:W-:Y:S01]  /*0200*/  IMAD.MOV.U32 R0, RZ, RZ, RZ ;  /* 0x000000ffff007224 */ /* 0x000fe200078e00ff */
[C---:B------:R-:W-:Y:S01]  /*0210*/  ISETP.GT.AND P1, PT, R5.reuse, -0x3, !P4 ;  /* 0xfffffffd0500780c */ /* 0x040fe20006724270 */
[----:B------:R-:W-:Y:S01]  /*0220*/  IMAD.MOV.U32 R7, RZ, RZ, RZ ;  /* 0x000000ffff077224 */ /* 0x000fe200078e00ff */
[----:B------:R-:W-:Y:S01]  /*0230*/  P2R R15, PR, RZ, 0x20 ;  /* 0x00000020ff0f7803 */ /* 0x000fe20000000000 */
[C---:B------:R-:W-:Y:S01]  /*0240*/  IMAD.IADD R9, R5.reuse, 0x1, R14 ;  /* 0x0000000105097824 */ /* 0x040fe200078e020e */
[C---:B------:R-:W-:Y:S01]  /*0250*/  ISETP.GT.AND P2, PT, R5.reuse, -0x4, !P2 ;  /* 0xfffffffc0500780c */ /* 0x040fe20005744270 */
[C---:B------:R-:W-:Y:S01]  /*0260*/  IMAD.IADD R13, R5.reuse, 0x1, R16 ;  /* 0x00000001050d7824 */ /* 0x040fe200078e0210 */
[----:B------:R-:W-:Y:S01]  /*0270*/  ISETP.GT.AND P3, PT, R5, 0x2, !P3 ;  /* 0x000000020500780c */ /* 0x000fe20005f64270 */
[----:B------:R-:W2:Y:S01]  /*0280*/  LDCU UR9, c[0x0][0x394] ;  /* 0x00007280ff0977ac */ /* 0x000ea20008000800 */
[----:B------:R-:W3:Y:S01]  /*0290*/  LDCU.64 UR10, c[0x0][0x380] ;  /* 0x00007000ff0a77ac */ /* 0x000ee20008000a00 */
[----:B-1----:R-:W-:-:S10]  /*02a0*/  UMOV UR4, 0xfffffffd ;  /* 0xfffffffd00047882 */ /* 0x002fd40000000000 */
.L_x_1:
[--C-:B------:R-:W-:Y:S02]  /*02b0*/  SHF.R.S32.HI R3, RZ, 0x1f, R16.reuse ;  /* 0x0000001fff037819 */ /* 0x100fe40000011410 */
[----:B---3--:R-:W-:Y:S02]  /*02c0*/  IADD3 R2, P4, P5, R5, UR10, R16 ;  /* 0x0000000a05027c10 */ /* 0x008fe4000fd9e010 */
[----:B------:R-:W-:Y:S02]  /*02d0*/  ISETP.NE.AND P6, PT, R15, RZ, PT ;  /* 0x000000ff0f00720c */ /* 0x000fe40003fc5270 */
[----:B------:R-:W-:Y:S02]  /*02e0*/  IADD3.X R3, PT, PT, R12, UR11, R3, P4, P5 ;  /* 0x0000000b0c037c10 */ /* 0x000fe4000a7ea403 */
[----:B--2---:R-:W-:-:S04]  /*02f0*/  ISETP.GE.AND P4, PT, R6, UR9, PT ;  /* 0x0000000906007c0c */ /* 0x004fc8000bf86270 */
[----:B------:R-:W-:-:S04]  /*0300*/  ISETP.GT.AND P4, PT, R6, -0x1, !P4 ;  /* 0xffffffff0600780c */ /* 0x000fc80006784270 */
[----:B------:R-:W-:Y:S02]  /*0310*/  PLOP3.LUT P3, PT, P4, P3, PT, 0x80, 0x8 ;  /* 0x000000000008781c */ /* 0x000fe40002767070 */
[----:B------:R-:W-:-:S11]  /*0320*/  PLOP3.LUT P5, PT, P4, P6, PT, 0x80, 0x8 ;  /* 0x000000000008781c */ /* 0x000fd600027ad070 */
[----:B------:R-:W2:Y:S04]  /*0330*/  @P3 LDG.E.U8 R10, desc[UR6][R2.64+-0x3] ;  /* 0xfffffd06020a3981 */ /* 0x000ea8000c1e1100 */
[----:B------:R-:W3:Y:S01]  /*0340*/  @P5 LDG.E.U8 R18, desc[UR6][R2.64+-0x2] ;  /* 0xfffffe0602125981 */ /* 0x000ee2000c1e1100 */
[----:B------:R-:W-:-:S04]  /*0350*/  @P3 VIADD R0, R0, 0x1 ;  /* 0x0000000100003836 */ /* 0x000fc80000000000 */
[----:B------:R-:W-:Y:S01]  /*0360*/  @P5 VIADD R0, R0, 0x1 ;  /* 0x0000000100005836 */ /* 0x000fe20000000000 */
[----:B--2---:R-:W-:Y:S02]  /*0370*/  @P3 IADD3 R7, PT, PT, R7, R10, RZ ;  /* 0x0000000a07073210 */ /* 0x004fe40007ffe0ff */
[----:B------:R-:W-:-:S03]  /*0380*/  ISETP.LT.OR P3, PT, R5, RZ, !P4 ;  /* 0x000000ff0500720c */ /* 0x000fc60006761670 */
[----:B---3--:R-:W-:-:S10]  /*0390*/  @P5 IMAD.IADD R7, R7, 0x1, R18 ;  /* 0x0000000107075824 */ /* 0x008fd400078e0212 */
[----:B------:R-:W-:-:S04]  /*03a0*/  @!P3 IADD3 R10, P5, PT, R13, UR10, RZ ;  /* 0x0000000a0d0abc10 */ /* 0x000fc8000ffbe0ff */
[----:B------:R-:W-:Y:S02]  /*03b0*/  @!P3 LEA.HI.X.SX32 R11, R13, UR11, 0x1, P5 ;  /* 0x0000000b0d0bbc11 */ /* 0x000fe4000a8f0eff */
[----:B------:R-:W-:-:S03]  /*03c0*/  ISETP.LT.OR P5, PT, R5, 0x1, !P4 ;  /* 0x000000010500780c */ /* 0x000fc600067a1670 */
[----:B------:R-:W2:Y:S10]  /*03d0*/  @!P3 LDG.E.U8 R10, desc[UR6][R10.64] ;  /* 0x000000060a0ab981 */ /* 0x000eb4000c1e1100 */
[----:B------:R-:W3:Y:S01]  /*03e0*/  @!P5 LDG.E.U8 R18, desc[UR6][R2.64+-0x1] ;  /* 0xffffff060212d981 */ /* 0x000ee2000c1e1100 */
[----:B------:R-:W-:-:S04]  /*03f0*/  @!P5 VIADD R0, R0, 0x1 ;  /* 0x000000010000d836 */ /* 0x000fc80000000000 */
[----:B------:R-:W-:Y:S02]  /*0400*/  @!P3 VIADD R0, R0, 0x1 ;  /* 0x000000010000b836 */ /* 0x000fe40000000000 */
[----:B---3--:R-:W-:Y:S01]  /*0410*/  @!P5 IMAD.IADD R7, R7, 0x1, R18 ;  /* 0x000000010707d824 */ /* 0x008fe200078e0212 */
[----:B------:R-:W-:-:S03]  /*0420*/  PLOP3.LUT P5, PT, P4, P0, PT, 0x80, 0x8 ;  /* 0x000000000008781c */ /* 0x000fc600027a1070 */
[----:B--2---:R-:W-:Y:S01]  /*0430*/  @!P3 IMAD.IADD R7, R7, 0x1, R10 ;  /* 0x000000010707b824 */ /* 0x004fe200078e020a */
[----:B------:R-:W-:Y:S02]  /*0440*/  PLOP3.LUT P3, PT, P4, P1, PT, 0x80, 0x8 ;  /* 0x000000000008781c */ /* 0x000fe40002763070 */
[----:B------:R-:W-:-:S07]  /*0450*/  PLOP3.LUT P4, PT, P4, P2, PT, 0x80, 0x8 ;  /* 0x000000000008781c */ /* 0x000fce0002785070 */
[----:B------:R-:W2:Y:S04]  /*0460*/  @P5 LDG.E.U8 R18, desc[UR6][R2.64+0x1] ;  /* 0x0000010602125981 */ /* 0x000ea8000c1e1100 */
[----:B------:R-:W3:Y:S04]  /*0470*/  @P3 LDG.E.U8 R20, desc[UR6][R2.64+0x2] ;  /* 0x0000020602143981 */ /* 0x000ee8000c1e1100 */
[----:B------:R-:W4:Y:S01]  /*0480*/  @P4 LDG.E.U8 R22, desc[UR6][R2.64+0x3] ;  /* 0x0000030602164981 */ /* 0x000f22000c1e1100 */
[----:B------:R-:W-:Y:S01]  /*0490*/  UISETP.NE.AND UP0, UPT, UR4, 0x3, UPT ;  /* 0x000000030400788c */ /* 0x000fe2000bf05270 */
[----:B------:R-:W-:-:S05]  /*04a0*/  @P5 VIADD R0, R0, 0x1 ;  /* 0x0000000100005836 */ /* 0x000fca0000000000 */
[----:B------:R-:W-:-:S05]  /*04b0*/  @P3 IADD3 R0, PT, PT, R0, 0x1, RZ ;  /* 0x0000000100003810 */ /* 0x000fca0007ffe0ff */
[----:B------:R-:W-:Y:S02]  /*04c0*/  @P4 VIADD R0, R0, 0x1 ;  /* 0x0000000100004836 */ /* 0x000fe40000000000 */
[----:B--2---:R-:W-:-:S04]  /*04d0*/  @P5 IMAD.IADD R7, R7, 0x1, R18 ;  /* 0x0000000107075824 */ /* 0x004fc800078e0212 */
[----:B---3--:R-:W-:-:S04]  /*04e0*/  @P3 IMAD.IADD R7, R7, 0x1, R20 ;  /* 0x0000000107073824 */ /* 0x008fc800078e0214 */
[----:B----4-:R-:W-:Y:S01]  /*04f0*/  @P4 IMAD.IADD R7, R7, 0x1, R22 ;  /* 0x0000000107074824 */ /* 0x010fe200078e0216 */
[----:B------:R-:W-:Y:S06]  /*0500*/  BRA.U !UP0, `(.L_x_0) ;  /* 0x0000000108bc7547 */ /* 0x000fec000b800000 */
[--C-:B------:R-:W-:Y:S01]  /*0510*/  SHF.R.S32.HI R3, RZ, 0x1f, R14.reuse ;  /* 0x0000001fff037819 */ /* 0x100fe2000001140e */
[----:B------:R-:W-:Y:S01]  /*0520*/  VIADD R10, R6, 0x1 ;  /* 0x00000001060a7836 */ /* 0x000fe20000000000 */
[C---:B------:R-:W-:Y:S01]  /*0530*/  IADD3 R2, P3, P4, R5.reuse, UR10, R14 ;  /* 0x0000000a05027c10 */ /* 0x040fe2000fc7e00e */
[----:B------:R-:W-:-:S03]  /*0540*/  VIADD R11, R5, 0xfffffffd ;  /* 0xfffffffd050b7836 */ /* 0x000fc60000000000 */
[----:B------:R-:W-:Y:S02]  /*0550*/  IADD3.X R3, PT, PT, R12, UR11, R3, P3, P4 ;  /* 0x0000000b0c037c10 */ /* 0x000fe40009fe8403 */
[C---:B------:R-:W-:Y:S02]  /*0560*/  ISETP.GE.AND P4, PT, R10.reuse, UR9, PT ;  /* 0x000000090a007c0c */ /* 0x040fe4000bf86270 */
[----:B0-----:R-:W-:Y:S02]  /*0570*/  ISETP.GE.AND P3, PT, R11, R8, PT ;  /* 0x000000080b00720c */ /* 0x001fe40003f66270 */
[----:B------:R-:W-:Y:S02]  /*0580*/  ISETP.GT.AND P4, PT, R10, -0x1, !P4 ;  /* 0xffffffff0a00780c */ /* 0x000fe40006784270 */
[----:B------:R-:W-:-:S04]  /*0590*/  ISETP.GT.AND P3, PT, R5, 0x2, !P3 ;  /* 0x000000020500780c */ /* 0x000fc80005f64270 */
[----:B------:R-:W-:-:S13]  /*05a0*/  PLOP3.LUT P5, PT, P4, P3, PT, 0x80, 0x8 ;  /* 0x000000000008781c */ /* 0x000fda00027a7070 */
[----:B------:R-:W2:Y:S01]  /*05b0*/  @P5 LDG.E.U8 R10, desc[UR6][R2.64+-0x3] ;  /* 0xfffffd06020a5981 */ /* 0x000ea2000c1e1100 */
[----:B------:R-:W-:Y:S02]  /*05c0*/  @P5 VIADD R0, R0, 0x1 ;  /* 0x0000000100005836 */ /* 0x000fe40000000000 */
[----:B--2---:R-:W-:Y:S01]  /*05d0*/  @P5 IMAD.IADD R7, R7, 0x1, R10 ;  /* 0x0000000107075824 */ /* 0x004fe200078e020a */
[----:B------:R-:W-:-:S13]  /*05e0*/  ISETP.LT.OR P5, PT, R5, RZ, !P4 ;  /* 0x000000ff0500720c */ /* 0x000fda00067a1670 */
[----:B------:R-:W-:-:S04]  /*05f0*/  @!P5 IADD3 R10, P6, PT, R9, UR10, RZ ;  /* 0x0000000a090adc10 */ /* 0x000fc8000ffde0ff */
[----:B------:R-:W-:Y:S02]  /*0600*/  @!P5 LEA.HI.X.SX32 R11, R9, UR11, 0x1, P6 ;  /* 0x0000000b090bdc11 */ /* 0x000fe4000b0f0eff */
[----:B------:R-:W-:-:S03]  /*0610*/  ISETP.NE.AND P6, PT, R15, RZ, PT ;  /* 0x000000ff0f00720c */ /* 0x000fc60003fc5270 */
[----:B------:R-:W2:Y:S01]  /*0620*/  @!P5 LDG.E.U8 R10, desc[UR6][R10.64] ;  /* 0x000000060a0ad981 */ /* 0x000ea2000c1e1100 */
[----:B------:R-:W-:-:S13]  /*0630*/  PLOP3.LUT P6, PT, P4, P6, PT, 0x80, 0x8 ;  /* 0x000000000008781c */ /* 0x000fda00027cd070 */
[----:B------:R-:W3:Y:S01]  /*0640*/  @P6 LDG.E.U8 R18, desc[UR6][R2.64+-0x2] ;  /* 0xfffffe0602126981 */ /* 0x000ee2000c1e1100 */
[----:B------:R-:W-:Y:S01]  /*0650*/  @P6 VIADD R0, R0, 0x1 ;  /* 0x0000000100006836 */ /* 0x000fe20000000000 */
[----:B---3--:R-:W-:Y:S02]  /*0660*/  @P6 IADD3 R7, PT, PT, R7, R18, RZ ;  /* 0x0000001207076210 */ /* 0x008fe40007ffe0ff */
[----:B------:R-:W-:-:S13]  /*0670*/  ISETP.LT.OR P6, PT, R5, 0x1, !P4 ;  /* 0x000000010500780c */ /* 0x000fda00067c1670 */
[----:B------:R-:W3:Y:S01]  /*0680*/  @!P6 LDG.E.U8 R18, desc[UR6][R2.64+-0x1] ;  /* 0xffffff060212e981 */ /* 0x000ee2000c1e1100 */
[----:B------:R-:W-:-:S04]  /*0690*/  @!P6 VIADD R0, R0, 0x1 ;  /* 0x000000010000e836 */ /* 0x000fc80000000000 */
[----:B------:R-:W-:Y:S02]  /*06a0*/  @!P5 VIADD R0, R0, 0x1 ;  /* 0x000000010000d836 */ /* 0x000fe40000000000 */
[----:B---3--:R-:W-:-:S04]  /*06b0*/  @!P6 IMAD.IADD R7, R7, 0x1, R18 ;  /* 0x000000010707e824 */ /* 0x008fc800078e0212 */
[----:B--2---:R-:W-:Y:S01]  /*06c0*/  @!P5 IMAD.IADD R7, R7, 0x1, R10 ;  /* 0x000000010707d824 */ /* 0x004fe200078e020a */
[----:B------:R-:W-:-:S13]  /*06d0*/  PLOP3.LUT P5, PT, P4, P0, PT, 0x80, 0x8 ;  /* 0x000000000008781c */ /* 0x000fda00027a1070 */
[----:B------:R-:W2:Y:S01]  /*06e0*/  @P5 LDG.E.U8 R18, desc[UR6][R2.64+0x1] ;  /* 0x0000010602125981 */ /* 0x000ea2000c1e1100 */
[----:B------:R-:W-:Y:S02]  /*06f0*/  @P5 VIADD R0, R0, 0x1 ;  /* 0x0000000100005836 */ /* 0x000fe40000000000 */
[----:B--2---:R-:W-:Y:S01]  /*0700*/  @P5 IMAD.IADD R7, R7, 0x1, R18 ;  /* 0x0000000107075824 */ /* 0x004fe200078e0212 */
[----:B------:R-:W-:Y:S02]  /*0710*/  PLOP3.LUT P5, PT, P4, P1, PT, 0x80, 0x8 ;  /* 0x000000000008781c */ /* 0x000fe400027a3070 */
[----:B------:R-:W-:-:S11]  /*0720*/  PLOP3.LUT P4, PT, P4, P2, PT, 0x80, 0x8 ;  /* 0x000000000008781c */ /* 0x000fd60002785070 */
[----:B------:R-:W2:Y:S04]  /*0730*/  @P5 LDG.E.U8 R18, desc[UR6][R2.64+0x2] ;  /* 0x0000020602125981 */ /* 0x000ea8000c1e1100 */
[----:B------:R-:W3:Y:S01]  /*0740*/  @P4 LDG.E.U8 R20, desc[UR6][R2.64+0x3] ;  /* 0x0000030602144981 */ /* 0x000ee2000c1e1100 */
[----:B------:R-:W-:Y:S01]  /*0750*/  @P5 VIADD R0, R0, 0x1 ;  /* 0x0000000100005836 */ /* 0x000fe20000000000 */
[C---:B------:R-:W-:Y:S01]  /*0760*/  LEA R16, R8.reuse, R16, 0x1 ;  /* 0x0000001008107211 */ /* 0x040fe200078e08ff */
[C---:B------:R-:W-:Y:S02]  /*0770*/  IMAD R13, R8.reuse, 0x2, R13 ;  /* 0x00000002080d7824 */ /* 0x040fe400078e020d */
[----:B------:R-:W-:Y:S02]  /*0780*/  IMAD R14, R8, 0x2, R14 ;  /* 0x00000002080e7824 */ /* 0x000fe400078e020e */
[----:B------:R-:W-:-:S02]  /*0790*/  VIADD R6, R6, 0x2 ;  /* 0x0000000206067836 */ /* 0x000fc40000000000 */
[----:B------:R-:W-:Y:S02]  /*07a0*/  IMAD R9, R8, 0x2, R9 ;  /* 0x0000000208097824 */ /* 0x000fe400078e0209 */
[----:B------:R-:W-:Y:S01]  /*07b0*/  @P4 VIADD R0, R0, 0x1 ;  /* 0x0000000100004836 */ /* 0x000fe20000000000 */
[----:B------:R-:W-:Y:S01]  /*07c0*/  UIADD3 UR4, UPT, UPT, UR4, 0x2, URZ ;  /* 0x0000000204047890 */ /* 0x000fe2000fffe0ff */
[----:B--2---:R-:W-:-:S04]  /*07d0*/  @P5 IMAD.IADD R7, R7, 0x1, R18 ;  /* 0x0000000107075824 */ /* 0x004fc800078e0212 */
[----:B---3--:R-:W-:Y:S01]  /*07e0*/  @P4 IMAD.IADD R7, R7, 0x1, R20 ;  /* 0x0000000107074824 */ /* 0x008fe200078e0214 */
[----:B------:R-:W-:Y:S06]  /*07f0*/  BRA `(.L_x_1) ;  /* 0xfffffff800ac7947 */ /* 0x000fec000383ffff */
.L_x_0:
[-C--:B------:R-:W-:Y:S01]  /*0800*/  IABS R9, R0.reuse ;  /* 0x0000000000097213 */ /* 0x080fe20000000000 */
[----:B------:R-:W1:Y:S01]  /*0810*/  LDCU UR8, c[0x0][0x390] ;  /* 0x00007200ff0877ac */ /* 0x000e620008000800 */
[----:B------:R-:W-:Y:S02]  /*0820*/  IABS R10, R7 ;  /* 0x00000007000a7213 */ /* 0x000fe40000000000 */
[----:B------:R-:W2:Y:S01]  /*0830*/  I2F.RP R6, R9 ;  /* 0x0000000900067306 */ /* 0x000ea20000209400 */
[-C--:B------:R-:W-:Y:S01]  /*0840*/  IABS R12, R0.reuse ;  /* 0x00000000000c7213 */ /* 0x080fe20000000000 */
[----:B------:R-:W3:Y:S01]  /*0850*/  LDCU.64 UR4, c[0x0][0x388] ;  /* 0x00007100ff0477ac */ /* 0x000ee20008000a00 */
[----:B------:R-:W-:-:S04]  /*0860*/  LOP3.LUT R7, R7, R0, RZ, 0x3c, !PT ;  /* 0x0000000007077212 */ /* 0x000fc800078e3cff */
[----:B------:R-:W-:Y:S01]  /*0870*/  ISETP.GE.AND P2, PT, R7, RZ, PT ;  /* 0x000000ff0700720c */ /* 0x000fe20003f46270 */
[----:B--2---:R-:W2:Y:S01]  /*0880*/  MUFU.RCP R6, R6 ;  /* 0x0000000600067308 */ /* 0x004ea20000001000 */
[----:B-1----:R-:W-:Y:S02]  /*0890*/  IMAD R4, R4, UR8, R5 ;  /* 0x0000000804047c24 */ /* 0x002fe4000f8e0205 */
[----:B--2---:R-:W-:Y:S02]  /*08a0*/  VIADD R2, R6, 0xffffffe ;  /* 0x0ffffffe06027836 */ /* 0x004fe40000000000 */
[----:B------:R-:W-:-:S03]  /*08b0*/  IMAD.MOV R6, RZ, RZ, -R12 ;  /* 0x000000ffff067224 */ /* 0x000fc600078e0a0c */
[----:B------:R1:W0:Y:S02]  /*08c0*/  F2I.FTZ.U32.TRUNC.NTZ R3, R2 ;  /* 0x0000000200037305 */ /* 0x000224000021f000 */
[----:B-1----:R-:W-:Y:S02]  /*08d0*/  IMAD.MOV.U32 R2, RZ, RZ, RZ ;  /* 0x000000ffff027224 */ /* 0x002fe400078e00ff */
[----:B0-----:R-:W-:-:S04]  /*08e0*/  IMAD.MOV R8, RZ, RZ, -R3 ;  /* 0x000000ffff087224 */ /* 0x001fc800078e0a03 */
[----:B------:R-:W-:Y:S01]  /*08f0*/  IMAD R11, R8, R9, RZ ;  /* 0x00000009080b7224 */ /* 0x000fe200078e02ff */
[----:B------:R-:W-:-:S03]  /*0900*/  MOV R8, R10 ;  /* 0x0000000a00087202 */ /* 0x000fc60000000f00 */
[----:B------:R-:W-:-:S06]  /*0910*/  IMAD.HI.U32 R3, R3, R11, R2 ;  /* 0x0000000b03037227 */ /* 0x000fcc00078e0002 */
[----:B------:R-:W-:-:S04]  /*0920*/  IMAD.HI.U32 R3, R3, R8, RZ ;  /* 0x0000000803037227 */ /* 0x000fc800078e00ff */
[----:B------:R-:W-:-:S05]  /*0930*/  IMAD R2, R3, R6, R8 ;  /* 0x0000000603027224 */ /* 0x000fca00078e0208 */
[----:B------:R-:W-:-:S13]  /*0940*/  ISETP.GT.U32.AND P1, PT, R9, R2, PT ;  /* 0x000000020900720c */ /* 0x000fda0003f24070 */
[----:B------:R-:W-:Y:S02]  /*0950*/  @!P1 IMAD.IADD R2, R2, 0x1, -R9 ;  /* 0x0000000102029824 */ /* 0x000fe400078e0a09 */
[----:B------:R-:W-:Y:S01]  /*0960*/  @!P1 VIADD R3, R3, 0x1 ;  /* 0x0000000103039836 */ /* 0x000fe20000000000 */
[----:B------:R-:W-:Y:S02]  /*0970*/  ISETP.NE.AND P1, PT, R0, RZ, PT ;  /* 0x000000ff0000720c */ /* 0x000fe40003f25270 */
[----:B------:R-:W-:-:S13]  /*0980*/  ISETP.GE.U32.AND P0, PT, R2, R9, PT ;  /* 0x000000090200720c */ /* 0x000fda0003f06070 */
[----:B------:R-:W-:Y:S01]  /*0990*/  @P0 VIADD R3, R3, 0x1 ;  /* 0x0000000103030836 */ /* 0x000fe20000000000 */
[----:B---3--:R-:W-:-:S03]  /*09a0*/  IADD3 R2, P0, PT, R4, UR4, RZ ;  /* 0x0000000404027c10 */ /* 0x008fc6000ff1e0ff */
[----:B------:R-:W-:Y:S01]  /*09b0*/  IMAD.MOV.U32 R5, RZ, RZ, R3 ;  /* 0x000000ffff057224 */ /* 0x000fe200078e0003 */
[----:B------:R-:W-:-:S03]  /*09c0*/  LEA.HI.X.SX32 R3, R4, UR5, 0x1, P0 ;  /* 0x0000000504037c11 */ /* 0x000fc600080f0eff */
[----:B------:R-:W-:Y:S01]  /*09d0*/  @!P2 IMAD.MOV R5, RZ, RZ, -R5 ;  /* 0x000000ffff05a224 */ /* 0x000fe200078e0a05 */
[----:B------:R-:W-:-:S05]  /*09e0*/  @!P1 LOP3.LUT R5, RZ, R0, RZ, 0x33, !PT ;  /* 0x00000000ff059212 */ /* 0x000fca00078e33ff */
[----:B------:R-:W-:Y:S01]  /*09f0*/  STG.E.U8 desc[UR6][R2.64], R5 ;  /* 0x0000000502007986 */ /* 0x000fe2000c101106 */
[----:B------:R-:W-:Y:S05]  /*0a00*/  EXIT ;  /* 0x000000000000794d */ /* 0x000fea0003800000 */
.L_x_2:
[----:B------:R-:W-:-:S00]  /*0a10*/  BRA `(.L_x_2) ;  /* 0xfffffffc00fc7947 */ /* 0x000fc0000383ffff */
[----:B------:R-:W-:-:S00]  /*0a20*/  NOP ;  /* 0x0000000000007918 */ /* 0x000fc00000000000 */
        /* <DEDUP_REMOVED lines=13> */
.L_x_4:


//--------------------- .text._Z11colorToGreyPhS_ii --------------------------
	.section	.text._Z11colorToGreyPhS_ii,"ax",@progbits
	.align	128
        .global         _Z11colorToGreyPhS_ii
        .type           _Z11colorToGreyPhS_ii,@function
        .size           _Z11colorToGreyPhS_ii,(.L_x_5 - _Z11colorToGreyPhS_ii)
        .other          _Z11colorToGreyPhS_ii,@"STO_CUDA_ENTRY STV_DEFAULT"
_Z11colorToGreyPhS_ii:
.text._Z11colorToGreyPhS_ii:
        /* <DEDUP_REMOVED lines=13> */
[----:B------:R-:W0:Y:S01]  /*00d0*/  LDCU.128 UR8, c[0x0][0x380] ;  /* 0x00007000ff0877ac */ /* 0x000e220008000c00 */
[----:B------:R-:W-:Y:S01]  /*00e0*/  IMAD R0, R3, UR6, R0 ;  /* 0x0000000603007c24 */ /* 0x000fe2000f8e0200 */
[----:B------:R-:W1:Y:S03]  /*00f0*/  LDCU.64 UR4, c[0x0][0x358] ;  /* 0x00006b00ff0477ac */ /* 0x000e660008000a00 */
[----:B------:R-:W-:-:S05]  /*0100*/  IMAD R3, R0, 0x3, RZ ;  /* 0x0000000300037824 */ /* 0x000fca00078e02ff */
[----:B0-----:R-:W-:-:S04]  /*0110*/  IADD3 R2, P0, PT, R3, UR8, RZ ;  /* 0x0000000803027c10 */ /* 0x001fc8000ff1e0ff */
[----:B------:R-:W-:-:S05]  /*0120*/  LEA.HI.X.SX32 R3, R3, UR9, 0x1, P0 ;  /* 0x0000000903037c11 */ /* 0x000fca00080f0eff */
[----:B-1----:R-:W2:Y:S04]  /*0130*/  LDG.E.U8 R5, desc[UR4][R2.64+0x1] ;  /* 0x0000010402057981 */ /* 0x002ea8000c1e1100 */
[----:B------:R-:W3:Y:S04]  /*0140*/  LDG.E.U8 R4, desc[UR4][R2.64] ;  /* 0x0000000402047981 */ /* 0x000ee8000c1e1100 */
[----:B------:R-:W4:Y:S01]  /*0150*/  LDG.E.U8 R6, desc[UR4][R2.64+0x2] ;  /* 0x0000020402067981 */ /* 0x000f22000c1e1100 */
[----:B--2---:R-:W-:Y:S02]  /*0160*/  I2FP.F32.U32 R5, R5 ;  /* 0x0000000500057245 */ /* 0x004fe40000201000 */
[----:B---3--:R-:W-:-:S03]  /*0170*/  I2FP.F32.U32 R4, R4 ;  /* 0x0000000400047245 */ /* 0x008fc60000201000 */
[----:B------:R-:W-:Y:S01]  /*0180*/  FMUL R5, R5, 0.70999997854232788086 ;  /* 0x3f35c28f05057820 */ /* 0x000fe20000400000 */
[----:B----4-:R-:W-:-:S03]  /*0190*/  I2FP.F32.U32 R7, R6 ;  /* 0x0000000600077245 */ /* 0x010fc60000201000 */
[----:B------:R-:W-:-:S04]  /*01a0*/  FFMA R4, R4, 0.20999999344348907471, R5 ;  /* 0x3e570a3d04047823 */ /* 0x000fc80000000005 */
[----:B------:R-:W-:Y:S01]  /*01b0*/  FFMA R7, R7, 0.070000000298023223877, R4 ;  /* 0x3d8f5c2907077823 */ /* 0x000fe20000000004 */
[----:B------:R-:W-:-:S04]  /*01c0*/  IADD3 R4, P0, PT, R0, UR10, RZ ;  /* 0x0000000a00047c10 */ /* 0x000fc8000ff1e0ff */
[----:B------:R-:W-:Y:S01]  /*01d0*/  LEA.HI.X.SX32 R5, R0, UR11, 0x1, P0 ;  /* 0x0000000b00057c11 */ /* 0x000fe200080f0eff */
[----:B------:R-:W0:Y:S04]  /*01e0*/  F2I.U32.TRUNC.NTZ R7, R7 ;  /* 0x0000000700077305 */ /* 0x000e28000020f000 */
[----:B0-----:R-:W-:Y:S01]  /*01f0*/  STG.E.U8 desc[UR4][R4.64], R7 ;  /* 0x0000000704007986 */ /* 0x001fe2000c101104 */
[----:B------:R-:W-:Y:S05]  /*0200*/  EXIT ;  /* 0x000000000000794d */ /* 0x000fea0003800000 */
.L_x_3:
        /* <DEDUP_REMOVED lines=15> */
.L_x_5:


//--------------------- .nv.shared.reserved.0     --------------------------
	.section	.nv.shared.reserved.0,"aw",@nobits
	.weak		__nv_reservedSMEM_offset_0_alias
	.size		__nv_reservedSMEM_offset_0_alias, 0, 64
	.other		__nv_reservedSMEM_offset_0_alias,@"STO_CUDA_RESERVED_SHARED STV_DEFAULT"
__nv_reservedSMEM_offset_0_alias:
	.zero		0
	.zero		64


//--------------------- .nv.constant0._Z9blurImagePhS_ii --------------------------
	.section	.nv.constant0._Z9blurImagePhS_ii,"a",@progbits
	.sectionflags	@""
	.align	4
.nv.constant0._Z9blurImagePhS_ii:
	.zero		920


//--------------------- .nv.constant0._Z11colorToGreyPhS_ii --------------------------
	.section	.nv.constant0._Z11colorToGreyPhS_ii,"a",@progbits
	.sectionflags	@""
	.align	4
.nv.constant0._Z11colorToGreyPhS_ii:
	.zero		920


//--------------------- SYMBOLS --------------------------

	.type		.nv.reservedSmem.offset0,@object
	.size		.nv.reservedSmem.offset0,0x4
